//
// Generated by NVIDIA NVVM Compiler
//
// Compiler Build ID: CL-36424714
// Cuda compilation tools, release 13.0, V13.0.88
// Based on NVVM 20.0.0
//

.version 9.0
.target sm_100
.address_size 64

	// .globl	_Z16reciprocalKernelPfj

.visible .entry _Z16reciprocalKernelPfj(
	.param .u64 .ptr .align 1 _Z16reciprocalKernelPfj_param_0,
	.param .u32 _Z16reciprocalKernelPfj_param_1
)
{
	.reg .pred 	%p<2>;
	.reg .b32 	%r<6>;
	.reg .b32 	%f<3>;
	.reg .b64 	%rd<5>;

	ld.param.u64 	%rd1, [_Z16reciprocalKernelPfj_param_0];
	ld.param.u32 	%r2, [_Z16reciprocalKernelPfj_param_1];
	mov.u32 	%r3, %ctaid.x;
	mov.u32 	%r4, %ntid.x;
	mov.u32 	%r5, %tid.x;
	mad.lo.s32 	%r1, %r3, %r4, %r5;
	setp.ge.u32 	%p1, %r1, %r2;
	@%p1 bra 	$L__BB0_2;
	cvta.to.global.u64 	%rd2, %rd1;
	mul.wide.u32 	%rd3, %r1, 4;
	add.s64 	%rd4, %rd2, %rd3;
	ld.global.f32 	%f1, [%rd4];
	rcp.rn.f32 	%f2, %f1;
	st.global.f32 	[%rd4], %f2;
$L__BB0_2:
	ret;

}


// ===== COMPILED SASS (sm_100) =====

	.target	sm_100

	.elftype	@"ET_EXEC"


//--------------------- .note.nv.tkinfo           --------------------------
	.section	.note.nv.tkinfo,"",@"SHT_NOTE"
	.sectionflags	@"SHF_NOTE_NV_TKINFO"
	.tkinfo
        /*0018*/ 	.word	0x00000002
        /*0030*/ 	.string	""
        /*0030*/ 	.string	"ptxas"
        /*0030*/ 	.string	"Cuda compilation tools, release 13.0, V13.0.88"
        /*0030*/ 	.string	"Build cuda_13.0.r13.0/compiler.36424714_0"
        /*0030*/ 	.string	"-arch sm_100 -m 64 "



//--------------------- .note.nv.cuinfo           --------------------------
	.section	.note.nv.cuinfo,"",@"SHT_NOTE"
	.sectionflags	@"SHF_NOTE_NV_CUINFO"
        /*0018*/ 	.short	0x0002
        /*001a*/ 	.short	0x0064
        /*001c*/ 	.short	0x0082
	.zero		2


//--------------------- .nv.info                  --------------------------
	.section	.nv.info,"",@"SHT_CUDA_INFO"
	.align	4


	//----- nvinfo : EIATTR_REGCOUNT
	.align		4
        /*0000*/ 	.byte	0x04, 0x2f
        /*0002*/ 	.short	(.L_1 - .L_0)
	.align		4
.L_0:
        /*0004*/ 	.word	index@(_Z16reciprocalKernelPfj)
        /*0008*/ 	.word	0x0000000f


	//----- nvinfo : EIATTR_FRAME_SIZE
	.align		4
.L_1:
        /*000c*/ 	.byte	0x04, 0x11
        /*000e*/ 	.short	(.L_3 - .L_2)
	.align		4
.L_2:
        /*0010*/ 	.word	index@($__internal_0_$__cuda_sm20_rcp_rn_f32_slowpath)
        /*0014*/ 	.word	0x00000000


	//----- nvinfo : EIATTR_FRAME_SIZE
	.align		4
.L_3:
        /*0018*/ 	.byte	0x04, 0x11
        /*001a*/ 	.short	(.L_5 - .L_4)
	.align		4
.L_4:
        /*001c*/ 	.word	index@(_Z16reciprocalKernelPfj)
        /*0020*/ 	.word	0x00000000


	//----- nvinfo : EIATTR_MIN_STACK_SIZE
	.align		4
.L_5:
        /*0024*/ 	.byte	0x04, 0x12
        /*0026*/ 	.short	(.L_7 - .L_6)
	.align		4
.L_6:
        /*0028*/ 	.word	index@(_Z16reciprocalKernelPfj)
        /*002c*/ 	.word	0x00000000
.L_7:


//--------------------- .nv.compat                --------------------------
	.section	.nv.compat,"",@"SHT_CUDA_COMPAT_INFO"
	.align	4
        /*0000*/ 	.byte	0x02, 0x09, 0x00, 0x00, 0x02, 0x02, 0x01, 0x00, 0x02, 0x05, 0x05, 0x00, 0x03, 0x07, 0x01, 0x01
        /*0010*/ 	.byte	0x02, 0x03, 0x00, 0x00, 0x02, 0x06, 0x01, 0x00, 0x04, 0x0b, 0x08, 0x00, 0x09, 0x00, 0x00, 0x00
        /*0020*/ 	.byte	0x00, 0x00, 0x00, 0x00


//--------------------- .nv.info._Z16reciprocalKernelPfj --------------------------
	.section	.nv.info._Z16reciprocalKernelPfj,"",@"SHT_CUDA_INFO"
	.sectionflags	@""
	.align	4


	//----- nvinfo : EIATTR_CUDA_API_VERSION
	.align		4
        /*0000*/ 	.byte	0x04, 0x37
        /*0002*/ 	.short	(.L_9 - .L_8)
.L_8:
        /*0004*/ 	.word	0x00000082


	//----- nvinfo : EIATTR_KPARAM_INFO
	.align		4
.L_9:
        /*0008*/ 	.byte	0x04, 0x17
        /*000a*/ 	.short	(.L_11 - .L_10)
.L_10:
        /*000c*/ 	.word	0x00000000
        /*0010*/ 	.short	0x0001
        /*0012*/ 	.short	0x0008
        /*0014*/ 	.byte	0x00, 0xf0, 0x11, 0x00


	//----- nvinfo : EIATTR_KPARAM_INFO
	.align		4
.L_11:
        /*0018*/ 	.byte	0x04, 0x17
        /*001a*/ 	.short	(.L_13 - .L_12)
.L_12:
        /*001c*/ 	.word	0x00000000
        /*0020*/ 	.short	0x0000
        /*0022*/ 	.short	0x0000
        /*0024*/ 	.byte	0x00, 0xf5, 0x21, 0x00


	//----- nvinfo : EIATTR_SPARSE_MMA_MASK
	.align		4
.L_13:
        /*0028*/ 	.byte	0x03, 0x50
        /*002a*/ 	.short	0x0000


	//----- nvinfo : EIATTR_MAXREG_COUNT
	.align		4
        /*002c*/ 	.byte	0x03, 0x1b
        /*002e*/ 	.short	0x00ff


	//----- nvinfo : EIATTR_MERCURY_ISA_VERSION
	.align		4
        /*0030*/ 	.byte	0x03, 0x5f
        /*0032*/ 	.short	0x0101


	//----- nvinfo : EIATTR_VRC_CTA_INIT_COUNT
	.align		4
        /*0034*/ 	.byte	0x02, 0x4a
	.zero		1
	.zero		1


	//----- nvinfo : EIATTR_EXIT_INSTR_OFFSETS
	.align		4
        /*0038*/ 	.byte	0x04, 0x1c
        /*003a*/ 	.short	(.L_15 - .L_14)


	//   ....[0]....
.L_14:
        /*003c*/ 	.word	0x00000070


	//   ....[1]....
        /*0040*/ 	.word	0x000001a0


	//----- nvinfo : EIATTR_CRS_STACK_SIZE
	.align		4
.L_15:
        /*0044*/ 	.byte	0x04, 0x1e
        /*0046*/ 	.short	(.L_17 - .L_16)
.L_16:
        /*0048*/ 	.word	0x00000000


	//----- nvinfo : EIATTR_CBANK_PARAM_SIZE
	.align		4
.L_17:
        /*004c*/ 	.byte	0x03, 0x19
        /*004e*/ 	.short	0x000c


	//----- nvinfo : EIATTR_PARAM_CBANK
	.align		4
        /*0050*/ 	.byte	0x04, 0x0a
        /*0052*/ 	.short	(.L_19 - .L_18)
	.align		4
.L_18:
        /*0054*/ 	.word	index@(.nv.constant0._Z16reciprocalKernelPfj)
        /*0058*/ 	.short	0x0380
        /*005a*/ 	.short	0x000c


	//----- nvinfo : EIATTR_SW_WAR
	.align		4
.L_19:
        /*005c*/ 	.byte	0x04, 0x36
        /*005e*/ 	.short	(.L_21 - .L_20)
.L_20:
        /*0060*/ 	.word	0x00000008
.L_21:


//--------------------- .nv.callgraph             --------------------------
	.section	.nv.callgraph,"",@"SHT_CUDA_CALLGRAPH"
	.align	4
	.sectionentsize	8
	.align		4
        /*0000*/ 	.word	0x00000000
	.align		4
        /*0004*/ 	.word	0xffffffff
	.align		4
        /*0008*/ 	.word	0x00000000
	.align		4
        /*000c*/ 	.word	0xfffffffe
	.align		4
        /*0010*/ 	.word	0x00000000
	.align		4
        /*0014*/ 	.word	0xfffffffd
	.align		4
        /*0018*/ 	.word	0x00000000
	.align		4
        /*001c*/ 	.word	0xfffffffc


//--------------------- .text._Z16reciprocalKernelPfj --------------------------
	.section	.text._Z16reciprocalKernelPfj,"ax",@progbits
	.align	128
        .global         _Z16reciprocalKernelPfj
        .type           _Z16reciprocalKernelPfj,@function
        .size           _Z16reciprocalKernelPfj,(.L_x_8 - _Z16reciprocalKernelPfj)
        .other          _Z16reciprocalKernelPfj,@"STO_CUDA_ENTRY STV_DEFAULT"
_Z16reciprocalKernelPfj:
.text._Z16reciprocalKernelPfj:
[----:B------:R-:W-:Y:S01]  /*0000*/  LDC R1, c[0x0][0x37c] ;  /* 0x0000df00ff017b82 */ /* 0x000fe20000000800 */
[----:B------:R-:W0:Y:S07]  /*0010*/  S2R R0, SR_TID.X ;  /* 0x0000000000007919 */ /* 0x000e2e0000002100 */
[----:B------:R-:W0:Y:S01]  /*0020*/  S2UR UR4, SR_CTAID.X ;  /* 0x00000000000479c3 */ /* 0x000e220000002500 */
[----:B------:R-:W1:Y:S07]  /*0030*/  LDCU UR5, c[0x0][0x388] ;  /* 0x00007100ff0577ac */ /* 0x000e6e0008000800 */
[----:B------:R-:W0:Y:S02]  /*0040*/  LDC R3, c[0x0][0x360] ;  /* 0x0000d800ff037b82 */ /* 0x000e240000000800 */
[----:B0-----:R-:W-:-:S05]  /*0050*/  IMAD R3, R3, UR4, R0 ;  /* 0x0000000403037c24 */ /* 0x001fca000f8e0200 */
[----:B-1----:R-:W-:-:S13]  /*0060*/  ISETP.GE.U32.AND P0, PT, R3, UR5, PT ;  /* 0x0000000503007c0c */ /* 0x002fda000bf06070 */
[----:B------:R-:W-:Y:S05]  /*0070*/  @P0 EXIT ;  /* 0x000000000000094d */ /* 0x000fea0003800000 */
[----:B------:R-:W0:Y:S01]  /*0080*/  LDC.64 R4, c[0x0][0x380] ;  /* 0x0000e000ff047b82 */ /* 0x000e220000000a00 */
[----:B------:R-:W1:Y:S01]  /*0090*/  LDCU.64 UR4, c[0x0][0x358] ;  /* 0x00006b00ff0477ac */ /* 0x000e620008000a00 */
[----:B0-----:R-:W-:-:S05]  /*00a0*/  IMAD.WIDE.U32 R4, R3, 0x4, R4 ;  /* 0x0000000403047825 */ /* 0x001fca00078e0004 */
[----:B-1----:R-:W2:Y:S01]  /*00b0*/  LDG.E R0, desc[UR4][R4.64] ;  /* 0x0000000404007981 */ /* 0x002ea2000c1e1900 */
[----:B------:R-:W-:Y:S01]  /*00c0*/  BSSY.RECONVERGENT B0, `(.L_x_0) ;  /* 0x000000c000007945 */ /* 0x000fe20003800200 */
[----:B--2---:R-:W-:-:S05]  /*00d0*/  VIADD R2, R0, 0x1800000 ;  /* 0x0180000000027836 */ /* 0x004fca0000000000 */
[----:B------:R-:W-:-:S04]  /*00e0*/  LOP3.LUT R2, R2, 0x7f800000, RZ, 0xc0, !PT ;  /* 0x7f80000002027812 */ /* 0x000fc800078ec0ff */
[----:B------:R-:W-:-:S13]  /*00f0*/  ISETP.GT.U32.AND P0, PT, R2, 0x1ffffff, PT ;  /* 0x01ffffff0200780c */ /* 0x000fda0003f04070 */
[----:B------:R-:W-:Y:S05]  /*0100*/  @P0 BRA `(.L_x_1) ;  /* 0x00000000000c0947 */ /* 0x000fea0003800000 */
[----:B------:R-:W-:-:S07]  /*0110*/  MOV R6, 0x130 ;  /* 0x0000013000067802 */ /* 0x000fce0000000f00 */
[----:B------:R-:W-:Y:S05]  /*0120*/  CALL.REL.NOINC `($__internal_0_$__cuda_sm20_rcp_rn_f32_slowpath) ;  /* 0x0000000000207944 */ /* 0x000fea0003c00000 */
[----:B------:R-:W-:Y:S05]  /*0130*/  BRA `(.L_x_2) ;  /* 0x0000000000107947 */ /* 0x000fea0003800000 */
.L_x_1:
[----:B------:R-:W0:Y:S02]  /*0140*/  MUFU.RCP R3, R0 ;  /* 0x0000000000037308 */ /* 0x000e240000001000 */
[----:B0-----:R-:W-:-:S04]  /*0150*/  FFMA R2, R0, R3, -1 ;  /* 0xbf80000000027423 */ /* 0x001fc80000000003 */
[----:B------:R-:W-:-:S04]  /*0160*/  FADD.FTZ R2, -R2, -RZ ;  /* 0x800000ff02027221 */ /* 0x000fc80000010100 */
[----:B------:R-:W-:-:S07]  /*0170*/  FFMA R3, R3, R2, R3 ;  /* 0x0000000203037223 */ /* 0x000fce0000000003 */
.L_x_2:
[----:B------:R-:W-:Y:S05]  /*0180*/  BSYNC.RECONVERGENT B0 ;  /* 0x0000000000007941 */ /* 0x000fea0003800200 */
.L_x_0:
[----:B------:R-:W-:Y:S01]  /*0190*/  STG.E desc[UR4][R4.64], R3 ;  /* 0x0000000304007986 */ /* 0x000fe2000c101904 */
[----:B------:R-:W-:Y:S05]  /*01a0*/  EXIT ;  /* 0x000000000000794d */ /* 0x000fea0003800000 */
        .weak           $__internal_0_$__cuda_sm20_rcp_rn_f32_slowpath
        .type           $__internal_0_$__cuda_sm20_rcp_rn_f32_slowpath,@function
        .size           $__internal_0_$__cuda_sm20_rcp_rn_f32_slowpath,(.L_x_8 - $__internal_0_$__cuda_sm20_rcp_rn_f32_slowpath)
$__internal_0_$__cuda_sm20_rcp_rn_f32_slowpath:
[----:B------:R-:W-:Y:S01]  /*01b0*/  IMAD.SHL.U32 R2, R0, 0x2, RZ ;  /* 0x0000000200027824 */ /* 0x000fe200078e00ff */
[----:B------:R-:W-:Y:S04]  /*01c0*/  BSSY.RECONVERGENT B1, `(.L_x_3) ;  /* 0x0000030000017945 */ /* 0x000fe80003800200 */
[----:B------:R-:W-:-:S04]  /*01d0*/  SHF.R.U32.HI R2, RZ, 0x18, R2 ;  /* 0x00000018ff027819 */ /* 0x000fc80000011602 */
[----:B------:R-:W-:-:S13]  /*01e0*/  ISETP.NE.U32.AND P0, PT, R2, RZ, PT ;  /* 0x000000ff0200720c */ /* 0x000fda0003f05070 */
[----:B------:R-:W-:Y:S05]  /*01f0*/  @P0 BRA `(.L_x_4) ;  /* 0x0000000000280947 */ /* 0x000fea0003800000 */
[----:B------:R-:W-:-:S05]  /*0200*/  IMAD.SHL.U32 R2, R0, 0x2, RZ ;  /* 0x0000000200027824 */ /* 0x000fca00078e00ff */
[----:B------:R-:W-:-:S13]  /*0210*/  ISETP.NE.AND P0, PT, R2, RZ, PT ;  /* 0x000000ff0200720c */ /* 0x000fda0003f05270 */
[----:B------:R-:W-:Y:S01]  /*0220*/  @P0 FFMA R7, R0, 1.84467440737095516160e+19, RZ ;  /* 0x5f80000000070823 */ /* 0x000fe200000000ff */
[----:B------:R-:W-:Y:S08]  /*0230*/  @!P0 MUFU.RCP R3, R0 ;  /* 0x0000000000038308 */ /* 0x000ff00000001000 */
[----:B------:R-:W0:Y:S02]  /*0240*/  @P0 MUFU.RCP R2, R7 ;  /* 0x0000000700020308 */ /* 0x000e240000001000 */
[----:B0-----:R-:W-:-:S04]  /*0250*/  @P0 FFMA R8, R7, R2, -1 ;  /* 0xbf80000007080423 */ /* 0x001fc80000000002 */
[----:B------:R-:W-:-:S04]  /*0260*/  @P0 FADD.FTZ R9, -R8, -RZ ;  /* 0x800000ff08090221 */ /* 0x000fc80000010100 */
[----:B------:R-:W-:-:S04]  /*0270*/  @P0 FFMA R2, R2, R9, R2 ;  /* 0x0000000902020223 */ /* 0x000fc80000000002 */
[----:B------:R-:W-:Y:S01]  /*0280*/  @P0 FFMA R3, R2, 1.84467440737095516160e+19, RZ ;  /* 0x5f80000002030823 */ /* 0x000fe200000000ff */
[----:B------:R-:W-:Y:S06]  /*0290*/  BRA `(.L_x_5) ;  /* 0x0000000000887947 */ /* 0x000fec0003800000 */
.L_x_4:
[----:B------:R-:W-:-:S05]  /*02a0*/  VIADD R3, R2, 0xffffff03 ;  /* 0xffffff0302037836 */ /* 0x000fca0000000000 */
[----:B------:R-:W-:-:S13]  /*02b0*/  ISETP.GT.U32.AND P0, PT, R3, 0x1, PT ;  /* 0x000000010300780c */ /* 0x000fda0003f04070 */
[----:B------:R-:W-:Y:S05]  /*02c0*/  @P0 BRA `(.L_x_6) ;  /* 0x0000000000780947 */ /* 0x000fea0003800000 */
[----:B------:R-:W-:Y:S01]  /*02d0*/  LOP3.LUT R7, R0, 0x7fffff, RZ, 0xc0, !PT ;  /* 0x007fffff00077812 */ /* 0x000fe200078ec0ff */
[----:B------:R-:W-:-:S03]  /*02e0*/  IMAD.MOV.U32 R12, RZ, RZ, 0x3 ;  /* 0x00000003ff0c7424 */ /* 0x000fc600078e00ff */
[----:B------:R-:W-:Y:S02]  /*02f0*/  LOP3.LUT R7, R7, 0x3f800000, RZ, 0xfc, !PT ;  /* 0x3f80000007077812 */ /* 0x000fe400078efcff */
[----:B------:R-:W-:Y:S02]  /*0300*/  SHF.L.U32 R11, R12, R3, RZ ;  /* 0x000000030c0b7219 */ /* 0x000fe400000006ff */
[----:B------:R-:W0:Y:S02]  /*0310*/  MUFU.RCP R8, R7 ;  /* 0x0000000700087308 */ /* 0x000e240000001000 */
[----:B0-----:R-:W-:-:S04]  /*0320*/  FFMA R9, R7, R8, -1 ;  /* 0xbf80000007097423 */ /* 0x001fc80000000008 */
[----:B------:R-:W-:-:S04]  /*0330*/  FADD.FTZ R9, -R9, -RZ ;  /* 0x800000ff09097221 */ /* 0x000fc80000010100 */
[CCC-:B------:R-:W-:Y:S01]  /*0340*/  FFMA.RM R10, R8.reuse, R9.reuse, R8.reuse ;  /* 0x00000009080a7223 */ /* 0x1c0fe20000004008 */
[----:B------:R-:W-:-:S04]  /*0350*/  FFMA.RP R9, R8, R9, R8 ;  /* 0x0000000908097223 */ /* 0x000fc80000008008 */
[C---:B------:R-:W-:Y:S02]  /*0360*/  LOP3.LUT R8, R10.reuse, 0x7fffff, RZ, 0xc0, !PT ;  /* 0x007fffff0a087812 */ /* 0x040fe400078ec0ff */
[----:B------:R-:W-:Y:S02]  /*0370*/  FSETP.NEU.FTZ.AND P0, PT, R10, R9, PT ;  /* 0x000000090a00720b */ /* 0x000fe40003f1d000 */
[----:B------:R-:W-:Y:S02]  /*0380*/  LOP3.LUT R8, R8, 0x800000, RZ, 0xfc, !PT ;  /* 0x0080000008087812 */ /* 0x000fe400078efcff */
[----:B------:R-:W-:Y:S02]  /*0390*/  SEL R9, RZ, 0xffffffff, !P0 ;  /* 0xffffffffff097807 */ /* 0x000fe40004000000 */
[----:B------:R-:W-:-:S03]  /*03a0*/  LOP3.LUT R10, R11, R8, RZ, 0xc0, !PT ;  /* 0x000000080b0a7212 */ /* 0x000fc600078ec0ff */
[----:B------:R-:W-:Y:S01]  /*03b0*/  IMAD.MOV R9, RZ, RZ, -R9 ;  /* 0x000000ffff097224 */ /* 0x000fe200078e0a09 */
[----:B------:R-:W-:-:S04]  /*03c0*/  SHF.R.U32.HI R10, RZ, R3, R10 ;  /* 0x00000003ff0a7219 */ /* 0x000fc8000001160a */
[----:B------:R-:W-:Y:S02]  /*03d0*/  LOP3.LUT P1, RZ, R9, R3, R8, 0xf8, !PT ;  /* 0x0000000309ff7212 */ /* 0x000fe4000782f808 */
[C---:B------:R-:W-:Y:S02]  /*03e0*/  LOP3.LUT P0, RZ, R10.reuse, 0x1, RZ, 0xc0, !PT ;  /* 0x000000010aff7812 */ /* 0x040fe4000780c0ff */
[----:B------:R-:W-:-:S04]  /*03f0*/  LOP3.LUT P2, RZ, R10, 0x2, RZ, 0xc0, !PT ;  /* 0x000000020aff7812 */ /* 0x000fc8000784c0ff */
[----:B------:R-:W-:Y:S02]  /*0400*/  PLOP3.LUT P0, PT, P0, P1, P2, 0xe0, 0x0 ;  /* 0x000000000000781c */ /* 0x000fe40000703c20 */
[----:B------:R-:W-:Y:S02]  /*0410*/  LOP3.LUT P1, RZ, R0, 0x7fffff, RZ, 0xc0, !PT ;  /* 0x007fffff00ff7812 */ /* 0x000fe4000782c0ff */
[----:B------:R-:W-:-:S05]  /*0420*/  SEL R3, RZ, 0x1, !P0 ;  /* 0x00000001ff037807 */ /* 0x000fca0004000000 */
[----:B------:R-:W-:-:S05]  /*0430*/  IMAD.MOV R3, RZ, RZ, -R3 ;  /* 0x000000ffff037224 */ /* 0x000fca00078e0a03 */
[----:B------:R-:W-:Y:S01]  /*0440*/  ISETP.GE.AND P0, PT, R3, RZ, PT ;  /* 0x000000ff0300720c */ /* 0x000fe20003f06270 */
[----:B------:R-:W-:-:S05]  /*0450*/  VIADD R3, R2, 0xffffff04 ;  /* 0xffffff0402037836 */ /* 0x000fca0000000000 */
[----:B------:R-:W-:-:S07]  /*0460*/  SHF.R.U32.HI R3, RZ, R3, R8 ;  /* 0x00000003ff037219 */ /* 0x000fce0000011608 */
[----:B------:R-:W-:-:S04]  /*0470*/  @!P0 VIADD R3, R3, 0x1 ;  /* 0x0000000103038836 */ /* 0x000fc80000000000 */
[----:B------:R-:W-:-:S05]  /*0480*/  @!P1 IMAD.SHL.U32 R3, R3, 0x2, RZ ;  /* 0x0000000203039824 */ /* 0x000fca00078e00ff */
[----:B------:R-:W-:Y:S01]  /*0490*/  LOP3.LUT R3, R3, 0x80000000, R0, 0xf8, !PT ;  /* 0x8000000003037812 */ /* 0x000fe200078ef800 */
[----:B------:R-:W-:Y:S06]  /*04a0*/  BRA `(.L_x_5) ;  /* 0x0000000000047947 */ /* 0x000fec0003800000 */
.L_x_6:
[----:B------:R0:W1:Y:S02]  /*04b0*/  MUFU.RCP R3, R0 ;  /* 0x0000000000037308 */ /* 0x0000640000001000 */
.L_x_5:
[----:B------:R-:W-:Y:S05]  /*04c0*/  BSYNC.RECONVERGENT B1 ;  /* 0x0000000000017941 */ /* 0x000fea0003800200 */
.L_x_3:
[----:B------:R-:W-:-:S04]  /*04d0*/  IMAD.MOV.U32 R7, RZ, RZ, 0x0 ;  /* 0x00000000ff077424 */ /* 0x000fc800078e00ff */
[----:B01----:R-:W-:Y:S05]  /*04e0*/  RET.REL.NODEC R6 `(_Z16reciprocalKernelPfj) ;  /* 0xfffffff806c47950 */ /* 0x003fea0003c3ffff */
.L_x_7:
[----:B------:R-:W-:-:S00]  /*04f0*/  BRA `(.L_x_7) ;  /* 0xfffffffc00fc7947 */ /* 0x000fc0000383ffff */
[----:B------:R-:W-:-:S00]  /*0500*/  NOP ;  /* 0x0000000000007918 */ /* 0x000fc00000000000 */
[----:B------:R-:W-:-:S00]  /*0510*/  NOP ;  /* 0x0000000000007918 */ /* 0x000fc00000000000 */
[----:B------:R-:W-:-:S00]  /*0520*/  NOP ;  /* 0x0000000000007918 */ /* 0x000fc00000000000 */
[----:B------:R-:W-:-:S00]  /*0530*/  NOP ;  /* 0x0000000000007918 */ /* 0x000fc00000000000 */
[----:B------:R-:W-:-:S00]  /*0540*/  NOP ;  /* 0x0000000000007918 */ /* 0x000fc00000000000 */
[----:B------:R-:W-:-:S00]  /*0550*/  NOP ;  /* 0x0000000000007918 */ /* 0x000fc00000000000 */
[----:B------:R-:W-:-:S00]  /*0560*/  NOP ;  /* 0x0000000000007918 */ /* 0x000fc00000000000 */
[----:B------:R-:W-:-:S00]  /*0570*/  NOP ;  /* 0x0000000000007918 */ /* 0x000fc00000000000 */
.L_x_8:


//--------------------- .nv.shared.reserved.0     --------------------------
	.section	.nv.shared.reserved.0,"aw",@nobits
	.weak		__nv_reservedSMEM_offset_0_alias
	.size		__nv_reservedSMEM_offset_0_alias, 0, 64
	.other		__nv_reservedSMEM_offset_0_alias,@"STO_CUDA_RESERVED_SHARED STV_DEFAULT"
__nv_reservedSMEM_offset_0_alias:
	.zero		0
	.zero		64


//--------------------- .nv.constant0._Z16reciprocalKernelPfj --------------------------
	.section	.nv.constant0._Z16reciprocalKernelPfj,"a",@progbits
	.sectionflags	@""
	.align	4
.nv.constant0._Z16reciprocalKernelPfj:
	.zero		908


//--------------------- SYMBOLS --------------------------

	.type		.nv.reservedSmem.offset0,@object
	.size		.nv.reservedSmem.offset0,0x4
